	.headerflags	@"EF_CUDA_TEXMODE_UNIFIED EF_CUDA_64BIT_ADDRESS EF_CUDA_ACCELERATORS EF_CUDA_SM90 EF_CUDA_VIRTUAL_SM(EF_CUDA_SM90)"
	.elftype	@"ET_EXEC"


//--------------------- .nv.info                  --------------------------
	.section	.nv.info,"",@"SHT_CUDA_INFO"
	.align	4


	//----- nvinfo : EIATTR_REGCOUNT
	.align		4
        /*0000*/ 	.byte	0x04, 0x2f
        /*0002*/ 	.short	(.L_3 - .L_2)
	.align		4
.L_2:
        /*0004*/ 	.word	index@(triton_poi_fused__native_batch_norm_legit_no_training_add_relu_18)
        /*0008*/ 	.word	0x0000001c


	//----- nvinfo : EIATTR_MIN_STACK_SIZE
	.align		4
.L_3:
        /*000c*/ 	.byte	0x04, 0x12
        /*000e*/ 	.short	(.L_5 - .L_4)
	.align		4
.L_4:
        /*0010*/ 	.word	index@(triton_poi_fused__native_batch_norm_legit_no_training_add_relu_18)
        /*0014*/ 	.word	0x00000000


	//----- nvinfo : EIATTR_FRAME_SIZE
	.align		4
.L_5:
        /*0018*/ 	.byte	0x04, 0x11
        /*001a*/ 	.short	(.L_7 - .L_6)
	.align		4
.L_6:
        /*001c*/ 	.word	index@(triton_poi_fused__native_batch_norm_legit_no_training_add_relu_18)
        /*0020*/ 	.word	0x00000000


	//----- nvinfo : EIATTR_MIN_STACK_SIZE
	.align		4
.L_7:
        /*0024*/ 	.byte	0x04, 0x12
        /*0026*/ 	.short	(.L_9 - .L_8)
	.align		4
.L_8:
        /*0028*/ 	.word	index@(triton_poi_fused__native_batch_norm_legit_no_training_add_relu_18)
        /*002c*/ 	.word	0x00000000
.L_9:


//--------------------- .nv.info.triton_poi_fused__native_batch_norm_legit_no_training_add_relu_18 --------------------------
	.section	.nv.info.triton_poi_fused__native_batch_norm_legit_no_training_add_relu_18,"",@"SHT_CUDA_INFO"
	.sectionflags	@""
	.align	4


	//----- nvinfo : EIATTR_CUDA_API_VERSION
	.align		4
        /*0000*/ 	.byte	0x04, 0x37
        /*0002*/ 	.short	(.L_11 - .L_10)
.L_10:
        /*0004*/ 	.word	0x0000007c


	//----- nvinfo : EIATTR_KPARAM_INFO
	.align		4
.L_11:
        /*0008*/ 	.byte	0x04, 0x17
        /*000a*/ 	.short	(.L_13 - .L_12)
.L_12:
        /*000c*/ 	.word	0x00000000
        /*0010*/ 	.short	0x000b
        /*0012*/ 	.short	0x0058
        /*0014*/ 	.byte	0x00, 0xf0, 0x11, 0x00


	//----- nvinfo : EIATTR_KPARAM_INFO
	.align		4
.L_13:
        /*0018*/ 	.byte	0x04, 0x17
        /*001a*/ 	.short	(.L_15 - .L_14)
.L_14:
        /*001c*/ 	.word	0x00000000
        /*0020*/ 	.short	0x000a
        /*0022*/ 	.short	0x0050
        /*0024*/ 	.byte	0x00, 0xf4, 0x21, 0x00


	//----- nvinfo : EIATTR_KPARAM_INFO
	.align		4
.L_15:
        /*0028*/ 	.byte	0x04, 0x17
        /*002a*/ 	.short	(.L_17 - .L_16)
.L_16:
        /*002c*/ 	.word	0x00000000
        /*0030*/ 	.short	0x0009
        /*0032*/ 	.short	0x0048
        /*0034*/ 	.byte	0x00, 0xf4, 0x21, 0x00


	//----- nvinfo : EIATTR_KPARAM_INFO
	.align		4
.L_17:
        /*0038*/ 	.byte	0x04, 0x17
        /*003a*/ 	.short	(.L_19 - .L_18)
.L_18:
        /*003c*/ 	.word	0x00000000
        /*0040*/ 	.short	0x0008
        /*0042*/ 	.short	0x0040
        /*0044*/ 	.byte	0x00, 0xf4, 0x21, 0x00


	//----- nvinfo : EIATTR_KPARAM_INFO
	.align		4
.L_19:
        /*0048*/ 	.byte	0x04, 0x17
        /*004a*/ 	.short	(.L_21 - .L_20)
.L_20:
        /*004c*/ 	.word	0x00000000
        /*0050*/ 	.short	0x0007
        /*0052*/ 	.short	0x0038
        /*0054*/ 	.byte	0x00, 0xf4, 0x21, 0x00


	//----- nvinfo : EIATTR_KPARAM_INFO
	.align		4
.L_21:
        /*0058*/ 	.byte	0x04, 0x17
        /*005a*/ 	.short	(.L_23 - .L_22)
.L_22:
        /*005c*/ 	.word	0x00000000
        /*0060*/ 	.short	0x0006
        /*0062*/ 	.short	0x0030
        /*0064*/ 	.byte	0x00, 0xf4, 0x21, 0x00


	//----- nvinfo : EIATTR_KPARAM_INFO
	.align		4
.L_23:
        /*0068*/ 	.byte	0x04, 0x17
        /*006a*/ 	.short	(.L_25 - .L_24)
.L_24:
        /*006c*/ 	.word	0x00000000
        /*0070*/ 	.short	0x0005
        /*0072*/ 	.short	0x0028
        /*0074*/ 	.byte	0x00, 0xf4, 0x21, 0x00


	//----- nvinfo : EIATTR_KPARAM_INFO
	.align		4
.L_25:
        /*0078*/ 	.byte	0x04, 0x17
        /*007a*/ 	.short	(.L_27 - .L_26)
.L_26:
        /*007c*/ 	.word	0x00000000
        /*0080*/ 	.short	0x0004
        /*0082*/ 	.short	0x0020
        /*0084*/ 	.byte	0x00, 0xf4, 0x21, 0x00


	//----- nvinfo : EIATTR_KPARAM_INFO
	.align		4
.L_27:
        /*0088*/ 	.byte	0x04, 0x17
        /*008a*/ 	.short	(.L_29 - .L_28)
.L_28:
        /*008c*/ 	.word	0x00000000
        /*0090*/ 	.short	0x0003
        /*0092*/ 	.short	0x0018
        /*0094*/ 	.byte	0x00, 0xf4, 0x21, 0x00


	//----- nvinfo : EIATTR_KPARAM_INFO
	.align		4
.L_29:
        /*0098*/ 	.byte	0x04, 0x17
        /*009a*/ 	.short	(.L_31 - .L_30)
.L_30:
        /*009c*/ 	.word	0x00000000
        /*00a0*/ 	.short	0x0002
        /*00a2*/ 	.short	0x0010
        /*00a4*/ 	.byte	0x00, 0xf4, 0x21, 0x00


	//----- nvinfo : EIATTR_KPARAM_INFO
	.align		4
.L_31:
        /*00a8*/ 	.byte	0x04, 0x17
        /*00aa*/ 	.short	(.L_33 - .L_32)
.L_32:
        /*00ac*/ 	.word	0x00000000
        /*00b0*/ 	.short	0x0001
        /*00b2*/ 	.short	0x0008
        /*00b4*/ 	.byte	0x00, 0xf4, 0x21, 0x00


	//----- nvinfo : EIATTR_KPARAM_INFO
	.align		4
.L_33:
        /*00b8*/ 	.byte	0x04, 0x17
        /*00ba*/ 	.short	(.L_35 - .L_34)
.L_34:
        /*00bc*/ 	.word	0x00000000
        /*00c0*/ 	.short	0x0000
        /*00c2*/ 	.short	0x0000
        /*00c4*/ 	.byte	0x00, 0xf4, 0x21, 0x00


	//----- nvinfo : EIATTR_SPARSE_MMA_MASK
	.align		4
.L_35:
        /*00c8*/ 	.byte	0x03, 0x50
        /*00ca*/ 	.short	0x0000


	//----- nvinfo : EIATTR_MAXREG_COUNT
	.align		4
        /*00cc*/ 	.byte	0x03, 0x1b
        /*00ce*/ 	.short	0x00ff


	//----- nvinfo : EIATTR_EXIT_INSTR_OFFSETS
	.align		4
        /*00d0*/ 	.byte	0x04, 0x1c
        /*00d2*/ 	.short	(.L_37 - .L_36)


	//   ....[0]....
.L_36:
        /*00d4*/ 	.word	0x000004a0


	//----- nvinfo : EIATTR_REQNTID
	.align		4
.L_37:
        /*00d8*/ 	.byte	0x04, 0x10
        /*00da*/ 	.short	(.L_39 - .L_38)
.L_38:
        /*00dc*/ 	.word	0x00000080
        /*00e0*/ 	.word	0x00000001
        /*00e4*/ 	.word	0x00000001


	//----- nvinfo : EIATTR_CBANK_PARAM_SIZE
	.align		4
.L_39:
        /*00e8*/ 	.byte	0x03, 0x19
        /*00ea*/ 	.short	0x005c


	//----- nvinfo : EIATTR_PARAM_CBANK
	.align		4
        /*00ec*/ 	.byte	0x04, 0x0a
        /*00ee*/ 	.short	(.L_41 - .L_40)
	.align		4
.L_40:
        /*00f0*/ 	.word	index@(.nv.constant0.triton_poi_fused__native_batch_norm_legit_no_training_add_relu_18)
        /*00f4*/ 	.short	0x0210
        /*00f6*/ 	.short	0x005c


	//----- nvinfo : EIATTR_SW_WAR
	.align		4
.L_41:
        /*00f8*/ 	.byte	0x04, 0x36
        /*00fa*/ 	.short	(.L_43 - .L_42)
.L_42:
        /*00fc*/ 	.word	0x00000008
.L_43:


//--------------------- .nv.callgraph             --------------------------
	.section	.nv.callgraph,"",@"SHT_CUDA_CALLGRAPH"
	.align	4
	.sectionentsize	8
	.align		4
        /*0000*/ 	.word	0x00000000
	.align		4
        /*0004*/ 	.word	0xffffffff
	.align		4
        /*0008*/ 	.word	0x00000000
	.align		4
        /*000c*/ 	.word	0xfffffffe
	.align		4
        /*0010*/ 	.word	0x00000000
	.align		4
        /*0014*/ 	.word	0xfffffffd
	.align		4
        /*0018*/ 	.word	0x00000000
	.align		4
        /*001c*/ 	.word	0xfffffffc


//--------------------- .nv.constant4             --------------------------
	.section	.nv.constant4,"a",@progbits
	.align	8
	.align		8
.nv.constant4:
        /*0000*/ 	.dword	_$_str
	.align		8
        /*0008*/ 	.dword	_$_str_$_2


//--------------------- .text.triton_poi_fused__native_batch_norm_legit_no_training_add_relu_18 --------------------------
	.section	.text.triton_poi_fused__native_batch_norm_legit_no_training_add_relu_18,"ax",@progbits
	.align	128
        .global         triton_poi_fused__native_batch_norm_legit_no_training_add_relu_18
        .type           triton_poi_fused__native_batch_norm_legit_no_training_add_relu_18,@function
        .size           triton_poi_fused__native_batch_norm_legit_no_training_add_relu_18,(.L_x_1 - triton_poi_fused__native_batch_norm_legit_no_training_add_relu_18)
        .other          triton_poi_fused__native_batch_norm_legit_no_training_add_relu_18,@"STO_CUDA_ENTRY STV_DEFAULT"
triton_poi_fused__native_batch_norm_legit_no_training_add_relu_18:
.text.triton_poi_fused__native_batch_norm_legit_no_training_add_relu_18:
[----:B------:R-:W-:Y:S01]  /*0000*/  LDC R1, c[0x0][0x28] ;  /* 0x00000a00ff017b82 */ /* 0x000fe20000000800 */
[----:B------:R-:W1:Y:S07]  /*0010*/  S2R R10, SR_TID.X ;  /* 0x00000000000a7919 */ /* 0x000e6e0000002100 */
[----:B------:R-:W2:Y:S01]  /*0020*/  LDC.64 R14, c[0x0][0x228] ;  /* 0x00008a00ff0e7b82 */ /* 0x000ea20000000a00 */
[----:B------:R-:W-:Y:S01]  /*0030*/  ULDC.64 UR4, c[0x0][0x208] ;  /* 0x0000820000047ab9 */ /* 0x000fe20000000a00 */
[----:B------:R-:W3:Y:S06]  /*0040*/  S2R R3, SR_CTAID.X ;  /* 0x0000000000037919 */ /* 0x000eec0000002500 */
[----:B------:R-:W4:Y:S08]  /*0050*/  LDC.64 R22, c[0x0][0x250] ;  /* 0x00009400ff167b82 */ /* 0x000f300000000a00 */
[----:B------:R-:W5:Y:S08]  /*0060*/  LDC.64 R18, c[0x0][0x248] ;  /* 0x00009200ff127b82 */ /* 0x000f700000000a00 */
[----:B------:R-:W5:Y:S01]  /*0070*/  LDC.64 R24, c[0x0][0x218] ;  /* 0x00008600ff187b82 */ /* 0x000f620000000a00 */
[----:B-1----:R-:W-:-:S07]  /*0080*/  LOP3.LUT R10, R10, 0x7f, RZ, 0xc0, !PT ;  /* 0x0000007f0a0a7812 */ /* 0x002fce00078ec0ff */
[----:B------:R-:W1:Y:S01]  /*0090*/  LDC.64 R16, c[0x0][0x220] ;  /* 0x00008800ff107b82 */ /* 0x000e620000000a00 */
[----:B---3--:R-:W-:Y:S02]  /*00a0*/  SHF.R.S32.HI R0, RZ, 0x18, R3 ;  /* 0x00000018ff007819 */ /* 0x008fe40000011403 */
[----:B------:R-:W-:Y:S02]  /*00b0*/  LEA R10, R3, R10, 0x7 ;  /* 0x0000000a030a7211 */ /* 0x000fe400078e38ff */
[----:B------:R-:W-:-:S03]  /*00c0*/  SGXT R3, R0, 0x1 ;  /* 0x000000010003781a */ /* 0x000fc60000000200 */
[----:B------:R-:W3:Y:S01]  /*00d0*/  LDC.64 R20, c[0x0][0x240] ;  /* 0x00009000ff147b82 */ /* 0x000ee20000000a00 */
[----:B------:R-:W-:-:S04]  /*00e0*/  LEA.HI R3, R3, R10, RZ, 0x8 ;  /* 0x0000000a03037211 */ /* 0x000fc800078f40ff */
[----:B------:R-:W-:-:S03]  /*00f0*/  LOP3.LUT R3, R3, 0xffffff00, RZ, 0xc0, !PT ;  /* 0xffffff0003037812 */ /* 0x000fc600078ec0ff */
[----:B------:R-:W3:Y:S01]  /*0100*/  LDC.64 R8, c[0x0][0x230] ;  /* 0x00008c00ff087b82 */ /* 0x000ee20000000a00 */
[----:B------:R-:W-:-:S05]  /*0110*/  IADD3 R13, R10, -R3, RZ ;  /* 0x800000030a0d7210 */ /* 0x000fca0007ffe0ff */
[C---:B--2---:R-:W-:Y:S02]  /*0120*/  IMAD.WIDE R14, R13.reuse, 0x4, R14 ;  /* 0x000000040d0e7825 */ /* 0x044fe400078e020e */
[----:B------:R-:W2:Y:S02]  /*0130*/  LDC.64 R6, c[0x0][0x238] ;  /* 0x00008e00ff067b82 */ /* 0x000ea40000000a00 */
[C---:B----4-:R-:W-:Y:S01]  /*0140*/  IMAD.WIDE R22, R13.reuse, 0x4, R22 ;  /* 0x000000040d167825 */ /* 0x050fe200078e0216 */
[----:B------:R4:W2:Y:S04]  /*0150*/  LDG.E.EL R0, desc[UR4][R14.64] ;  /* 0x000000040e007981 */ /* 0x0008a8000c2e1900 */
[----:B------:R-:W2:Y:S01]  /*0160*/  LDG.E.EL R11, desc[UR4][R22.64] ;  /* 0x00000004160b7981 */ /* 0x000ea2000c2e1900 */
[----:B------:R-:W2:Y:S01]  /*0170*/  LDC.64 R4, c[0x0][0x258] ;  /* 0x00009600ff047b82 */ /* 0x000ea20000000a00 */
[----:B-----5:R-:W-:-:S04]  /*0180*/  IMAD.WIDE R18, R13, 0x4, R18 ;  /* 0x000000040d127825 */ /* 0x020fc800078e0212 */
[C---:B0---4-:R-:W-:Y:S02]  /*0190*/  IMAD.WIDE R14, R10.reuse, 0x4, R24 ;  /* 0x000000040a0e7825 */ /* 0x051fe400078e0218 */
[----:B------:R-:W4:Y:S01]  /*01a0*/  LDG.E.EL R19, desc[UR4][R18.64] ;  /* 0x0000000412137981 */ /* 0x000f22000c2e1900 */
[----:B------:R-:W0:Y:S01]  /*01b0*/  LDC.64 R2, c[0x0][0x260] ;  /* 0x00009800ff027b82 */ /* 0x000e220000000a00 */
[C---:B-1----:R-:W-:Y:S02]  /*01c0*/  IMAD.WIDE R16, R13.reuse, 0x4, R16 ;  /* 0x000000040d107825 */ /* 0x042fe400078e0210 */
[----:B------:R-:W5:Y:S02]  /*01d0*/  LDG.E R14, desc[UR4][R14.64] ;  /* 0x000000040e0e7981 */ /* 0x000f64000c1e1900 */
[----:B---3--:R-:W-:Y:S02]  /*01e0*/  IMAD.WIDE R20, R10, 0x4, R20 ;  /* 0x000000040a147825 */ /* 0x008fe400078e0214 */
[----:B------:R-:W5:Y:S02]  /*01f0*/  LDG.E.EL R17, desc[UR4][R16.64] ;  /* 0x0000000410117981 */ /* 0x000f64000c2e1900 */
[----:B------:R-:W-:-:S02]  /*0200*/  IMAD.WIDE R8, R13, 0x4, R8 ;  /* 0x000000040d087825 */ /* 0x000fc400078e0208 */
[----:B------:R-:W4:Y:S02]  /*0210*/  LDG.E R12, desc[UR4][R20.64] ;  /* 0x00000004140c7981 */ /* 0x000f24000c1e1900 */
[C---:B--2---:R-:W-:Y:S02]  /*0220*/  IMAD.WIDE R6, R13.reuse, 0x4, R6 ;  /* 0x000000040d067825 */ /* 0x044fe400078e0206 */
[----:B------:R-:W2:Y:S02]  /*0230*/  LDG.E.EL R8, desc[UR4][R8.64] ;  /* 0x0000000408087981 */ /* 0x000ea4000c2e1900 */
[C---:B------:R-:W-:Y:S02]  /*0240*/  IMAD.WIDE R4, R13.reuse, 0x4, R4 ;  /* 0x000000040d047825 */ /* 0x040fe400078e0204 */
[----:B------:R-:W2:Y:S04]  /*0250*/  LDG.E.EL R7, desc[UR4][R6.64] ;  /* 0x0000000406077981 */ /* 0x000ea8000c2e1900 */
[----:B------:R1:W3:Y:S01]  /*0260*/  LDG.E.EL R4, desc[UR4][R4.64] ;  /* 0x0000000404047981 */ /* 0x0002e2000c2e1900 */
[----:B0-----:R-:W-:-:S05]  /*0270*/  IMAD.WIDE R2, R13, 0x4, R2 ;  /* 0x000000040d027825 */ /* 0x001fca00078e0202 */
[----:B------:R0:W3:Y:S01]  /*0280*/  LDG.E.EL R13, desc[UR4][R2.64] ;  /* 0x00000004020d7981 */ /* 0x0000e2000c2e1900 */
[----:B-1----:R-:W-:Y:S01]  /*0290*/  HFMA2.MMA R5, -RZ, RZ, 1.625, 0 ;  /* 0x3e800000ff057435 */ /* 0x002fe200000001ff */
[----:B0-----:R-:W0:Y:S02]  /*02a0*/  LDC.64 R2, c[0x0][0x210] ;  /* 0x00008400ff027b82 */ /* 0x001e240000000a00 */
[----:B0-----:R-:W-:-:S04]  /*02b0*/  IMAD.WIDE R2, R10, 0x4, R2 ;  /* 0x000000040a027825 */ /* 0x001fc800078e0202 */
[----:B------:R-:W-:Y:S01]  /*02c0*/  FADD R0, R0, 9.9999997473787516356e-06 ;  /* 0x3727c5ac00007421 */ /* 0x000fe20000000000 */
[----:B------:R-:W-:-:S03]  /*02d0*/  FADD R11, R11, 9.9999997473787516356e-06 ;  /* 0x3727c5ac0b0b7421 */ /* 0x000fc60000000000 */
[----:B------:R-:W0:Y:S08]  /*02e0*/  MUFU.SQRT R15, R0 ;  /* 0x00000000000f7308 */ /* 0x000e300000002000 */
[----:B------:R-:W1:Y:S01]  /*02f0*/  MUFU.SQRT R16, R11 ;  /* 0x0000000b00107308 */ /* 0x000e620000002000 */
[C---:B0-----:R-:W-:Y:S02]  /*0300*/  FSETP.GT.AND P0, PT, R15.reuse, 8.50705917302346158658e+37, PT ;  /* 0x7e8000000f00780b */ /* 0x041fe40003f04000 */
[----:B------:R-:W-:-:S02]  /*0310*/  FSETP.GEU.AND P2, PT, R15, 1.175494350822287508e-38, PT ;  /* 0x008000000f00780b */ /* 0x000fc40003f4e000 */
[C---:B-1----:R-:W-:Y:S02]  /*0320*/  FSETP.GT.AND P1, PT, R16.reuse, 8.50705917302346158658e+37, PT ;  /* 0x7e8000001000780b */ /* 0x042fe40003f24000 */
[----:B------:R-:W-:-:S07]  /*0330*/  FSETP.GEU.AND P3, PT, R16, 1.175494350822287508e-38, PT ;  /* 0x008000001000780b */ /* 0x000fce0003f6e000 */
[----:B------:R-:W-:-:S04]  /*0340*/  @P0 FMUL R15, R15, 0.25 ;  /* 0x3e8000000f0f0820 */ /* 0x000fc80000400000 */
[----:B------:R-:W-:Y:S01]  /*0350*/  @!P2 FMUL R15, R15, 16777216 ;  /* 0x4b8000000f0fa820 */ /* 0x000fe20000400000 */
[----:B------:R-:W-:-:S04]  /*0360*/  @P1 FMUL R16, R16, 0.25 ;  /* 0x3e80000010101820 */ /* 0x000fc80000400000 */
[----:B------:R-:W-:Y:S01]  /*0370*/  @!P3 FMUL R16, R16, 16777216 ;  /* 0x4b8000001010b820 */ /* 0x000fe20000400000 */
[----:B------:R-:W0:Y:S01]  /*0380*/  MUFU.RCP R15, R15 ;  /* 0x0000000f000f7308 */ /* 0x000e220000001000 */
[----:B------:R-:W-:-:S07]  /*0390*/  FSEL R0, R5, 1, P0 ;  /* 0x3f80000005007808 */ /* 0x000fce0000000000 */
[----:B------:R-:W1:Y:S01]  /*03a0*/  MUFU.RCP R16, R16 ;  /* 0x0000001000107308 */ /* 0x000e620000001000 */
[----:B------:R-:W-:Y:S01]  /*03b0*/  FSEL R5, R5, 1, P1 ;  /* 0x3f80000005057808 */ /* 0x000fe20000800000 */
[----:B------:R-:W-:-:S04]  /*03c0*/  @!P2 FMUL R0, R0, 16777216 ;  /* 0x4b8000000000a820 */ /* 0x000fc80000400000 */
[----:B------:R-:W-:Y:S01]  /*03d0*/  @!P3 FMUL R5, R5, 16777216 ;  /* 0x4b8000000505b820 */ /* 0x000fe20000400000 */
[----:B----4-:R-:W-:Y:S01]  /*03e0*/  FADD R12, R12, -R19 ;  /* 0x800000130c0c7221 */ /* 0x010fe20000000000 */
[----:B0-----:R-:W-:Y:S01]  /*03f0*/  FMUL R0, R15, R0 ;  /* 0x000000000f007220 */ /* 0x001fe20000400000 */
[----:B-----5:R-:W-:Y:S01]  /*0400*/  FADD R17, R14, -R17 ;  /* 0x800000110e117221 */ /* 0x020fe20000000000 */
[----:B-1----:R-:W-:-:S03]  /*0410*/  FMUL R5, R16, R5 ;  /* 0x0000000510057220 */ /* 0x002fc60000400000 */
[----:B------:R-:W-:Y:S01]  /*0420*/  FMUL R0, R0, R17 ;  /* 0x0000001100007220 */ /* 0x000fe20000400000 */
[----:B------:R-:W-:-:S03]  /*0430*/  FMUL R5, R5, R12 ;  /* 0x0000000c05057220 */ /* 0x000fc60000400000 */
[----:B--2---:R-:W-:Y:S01]  /*0440*/  FFMA R0, R8, R0, R7 ;  /* 0x0000000008007223 */ /* 0x004fe20000000007 */
[----:B---3--:R-:W-:-:S04]  /*0450*/  FFMA R5, R4, R5, R13 ;  /* 0x0000000504057223 */ /* 0x008fc8000000000d */
[C---:B------:R-:W-:Y:S01]  /*0460*/  FADD R4, R0.reuse, R5 ;  /* 0x0000000500047221 */ /* 0x040fe20000000000 */
[----:B------:R-:W-:-:S04]  /*0470*/  FSETP.GEU.AND P0, PT, R0, -R5, PT ;  /* 0x800000050000720b */ /* 0x000fc80003f0e000 */
[----:B------:R-:W-:-:S05]  /*0480*/  FSEL R5, R4, RZ, P0 ;  /* 0x000000ff04057208 */ /* 0x000fca0000000000 */
[----:B------:R-:W-:Y:S01]  /*0490*/  STG.E desc[UR4][R2.64], R5 ;  /* 0x0000000502007986 */ /* 0x000fe2000c101904 */
[----:B------:R-:W-:Y:S05]  /*04a0*/  EXIT ;  /* 0x000000000000794d */ /* 0x000fea0003800000 */
.L_x_0:
[----:B------:R-:W-:-:S00]  /*04b0*/  BRA `(.L_x_0) ;  /* 0xfffffffc00fc7947 */ /* 0x000fc0000383ffff */
[----:B------:R-:W-:-:S00]  /*04c0*/  NOP ;  /* 0x0000000000007918 */ /* 0x000fc00000000000 */
        /* <DEDUP_REMOVED lines=11> */
.L_x_1:


//--------------------- .nv.global.init           --------------------------
	.section	.nv.global.init,"aw",@progbits
.nv.global.init:
	.type		_$_str,@object
	.size		_$_str,(_$_str_$_2 - _$_str)
_$_str:
        /*0000*/ 	.byte	0x5f, 0x5f, 0x43, 0x55, 0x44, 0x41, 0x5f, 0x46, 0x54, 0x5a, 0x00
	.type		_$_str_$_2,@object
	.size		_$_str_$_2,(.L_1 - _$_str_$_2)
_$_str_$_2:
        /*000b*/ 	.byte	0x5f, 0x5f, 0x43, 0x55, 0x44, 0x41, 0x5f, 0x50, 0x52, 0x45, 0x43, 0x5f, 0x53, 0x51, 0x52, 0x54
        /*001b*/ 	.byte	0x00
.L_1:


//--------------------- .nv.constant0.triton_poi_fused__native_batch_norm_legit_no_training_add_relu_18 --------------------------
	.section	.nv.constant0.triton_poi_fused__native_batch_norm_legit_no_training_add_relu_18,"a",@progbits
	.sectionflags	@""
	.align	4
.nv.constant0.triton_poi_fused__native_batch_norm_legit_no_training_add_relu_18:
	.zero		620
